	.headerflags	@"EF_CUDA_TEXMODE_UNIFIED EF_CUDA_64BIT_ADDRESS EF_CUDA_ACCELERATORS EF_CUDA_SM90 EF_CUDA_VIRTUAL_SM(EF_CUDA_SM90)"
	.elftype	@"ET_EXEC"


//--------------------- .nv.info                  --------------------------
	.section	.nv.info,"",@"SHT_CUDA_INFO"
	.align	4


	//----- nvinfo : EIATTR_REGCOUNT
	.align		4
        /*0000*/ 	.byte	0x04, 0x2f
        /*0002*/ 	.short	(.L_1 - .L_0)
	.align		4
.L_0:
        /*0004*/ 	.word	index@(triton_poi_fused_convolution_reflection_pad2d_relu_4)
        /*0008*/ 	.word	0x00000012


	//----- nvinfo : EIATTR_MIN_STACK_SIZE
	.align		4
.L_1:
        /*000c*/ 	.byte	0x04, 0x12
        /*000e*/ 	.short	(.L_3 - .L_2)
	.align		4
.L_2:
        /*0010*/ 	.word	index@(triton_poi_fused_convolution_reflection_pad2d_relu_4)
        /*0014*/ 	.word	0x00000000


	//----- nvinfo : EIATTR_FRAME_SIZE
	.align		4
.L_3:
        /*0018*/ 	.byte	0x04, 0x11
        /*001a*/ 	.short	(.L_5 - .L_4)
	.align		4
.L_4:
        /*001c*/ 	.word	index@(triton_poi_fused_convolution_reflection_pad2d_relu_4)
        /*0020*/ 	.word	0x00000000


	//----- nvinfo : EIATTR_MIN_STACK_SIZE
	.align		4
.L_5:
        /*0024*/ 	.byte	0x04, 0x12
        /*0026*/ 	.short	(.L_7 - .L_6)
	.align		4
.L_6:
        /*0028*/ 	.word	index@(triton_poi_fused_convolution_reflection_pad2d_relu_4)
        /*002c*/ 	.word	0x00000000
.L_7:


//--------------------- .nv.info.triton_poi_fused_convolution_reflection_pad2d_relu_4 --------------------------
	.section	.nv.info.triton_poi_fused_convolution_reflection_pad2d_relu_4,"",@"SHT_CUDA_INFO"
	.sectionflags	@""
	.align	4


	//----- nvinfo : EIATTR_CUDA_API_VERSION
	.align		4
        /*0000*/ 	.byte	0x04, 0x37
        /*0002*/ 	.short	(.L_9 - .L_8)
.L_8:
        /*0004*/ 	.word	0x0000007c


	//----- nvinfo : EIATTR_KPARAM_INFO
	.align		4
.L_9:
        /*0008*/ 	.byte	0x04, 0x17
        /*000a*/ 	.short	(.L_11 - .L_10)
.L_10:
        /*000c*/ 	.word	0x00000000
        /*0010*/ 	.short	0x0003
        /*0012*/ 	.short	0x0018
        /*0014*/ 	.byte	0x00, 0xf0, 0x11, 0x00


	//----- nvinfo : EIATTR_KPARAM_INFO
	.align		4
.L_11:
        /*0018*/ 	.byte	0x04, 0x17
        /*001a*/ 	.short	(.L_13 - .L_12)
.L_12:
        /*001c*/ 	.word	0x00000000
        /*0020*/ 	.short	0x0002
        /*0022*/ 	.short	0x0010
        /*0024*/ 	.byte	0x00, 0xf4, 0x21, 0x00


	//----- nvinfo : EIATTR_KPARAM_INFO
	.align		4
.L_13:
        /*0028*/ 	.byte	0x04, 0x17
        /*002a*/ 	.short	(.L_15 - .L_14)
.L_14:
        /*002c*/ 	.word	0x00000000
        /*0030*/ 	.short	0x0001
        /*0032*/ 	.short	0x0008
        /*0034*/ 	.byte	0x00, 0xf4, 0x21, 0x00


	//----- nvinfo : EIATTR_KPARAM_INFO
	.align		4
.L_15:
        /*0038*/ 	.byte	0x04, 0x17
        /*003a*/ 	.short	(.L_17 - .L_16)
.L_16:
        /*003c*/ 	.word	0x00000000
        /*0040*/ 	.short	0x0000
        /*0042*/ 	.short	0x0000
        /*0044*/ 	.byte	0x00, 0xf4, 0x21, 0x00


	//----- nvinfo : EIATTR_SPARSE_MMA_MASK
	.align		4
.L_17:
        /*0048*/ 	.byte	0x03, 0x50
        /*004a*/ 	.short	0x0000


	//----- nvinfo : EIATTR_MAXREG_COUNT
	.align		4
        /*004c*/ 	.byte	0x03, 0x1b
        /*004e*/ 	.short	0x00ff


	//----- nvinfo : EIATTR_EXIT_INSTR_OFFSETS
	.align		4
        /*0050*/ 	.byte	0x04, 0x1c
        /*0052*/ 	.short	(.L_19 - .L_18)


	//   ....[0]....
.L_18:
        /*0054*/ 	.word	0x00000410


	//   ....[1]....
        /*0058*/ 	.word	0x00000430


	//----- nvinfo : EIATTR_REQNTID
	.align		4
.L_19:
        /*005c*/ 	.byte	0x04, 0x10
        /*005e*/ 	.short	(.L_21 - .L_20)
.L_20:
        /*0060*/ 	.word	0x00000080
        /*0064*/ 	.word	0x00000001
        /*0068*/ 	.word	0x00000001


	//----- nvinfo : EIATTR_CBANK_PARAM_SIZE
	.align		4
.L_21:
        /*006c*/ 	.byte	0x03, 0x19
        /*006e*/ 	.short	0x001c


	//----- nvinfo : EIATTR_PARAM_CBANK
	.align		4
        /*0070*/ 	.byte	0x04, 0x0a
        /*0072*/ 	.short	(.L_23 - .L_22)
	.align		4
.L_22:
        /*0074*/ 	.word	index@(.nv.constant0.triton_poi_fused_convolution_reflection_pad2d_relu_4)
        /*0078*/ 	.short	0x0210
        /*007a*/ 	.short	0x001c


	//----- nvinfo : EIATTR_SW_WAR
	.align		4
.L_23:
        /*007c*/ 	.byte	0x04, 0x36
        /*007e*/ 	.short	(.L_25 - .L_24)
.L_24:
        /*0080*/ 	.word	0x00000008
.L_25:


//--------------------- .nv.callgraph             --------------------------
	.section	.nv.callgraph,"",@"SHT_CUDA_CALLGRAPH"
	.align	4
	.sectionentsize	8
	.align		4
        /*0000*/ 	.word	0x00000000
	.align		4
        /*0004*/ 	.word	0xffffffff
	.align		4
        /*0008*/ 	.word	0x00000000
	.align		4
        /*000c*/ 	.word	0xfffffffe
	.align		4
        /*0010*/ 	.word	0x00000000
	.align		4
        /*0014*/ 	.word	0xfffffffd
	.align		4
        /*0018*/ 	.word	0x00000000
	.align		4
        /*001c*/ 	.word	0xfffffffc


//--------------------- .text.triton_poi_fused_convolution_reflection_pad2d_relu_4 --------------------------
	.section	.text.triton_poi_fused_convolution_reflection_pad2d_relu_4,"ax",@progbits
	.align	128
        .global         triton_poi_fused_convolution_reflection_pad2d_relu_4
        .type           triton_poi_fused_convolution_reflection_pad2d_relu_4,@function
        .size           triton_poi_fused_convolution_reflection_pad2d_relu_4,(.L_x_1 - triton_poi_fused_convolution_reflection_pad2d_relu_4)
        .other          triton_poi_fused_convolution_reflection_pad2d_relu_4,@"STO_CUDA_ENTRY STV_DEFAULT"
triton_poi_fused_convolution_reflection_pad2d_relu_4:
.text.triton_poi_fused_convolution_reflection_pad2d_relu_4:
[----:B------:R-:W0:Y:S02]  /*0000*/  LDC R1, c[0x0][0x28] ;  /* 0x00000a00ff017b82 */ /* 0x000e240000000800 */
[----:B------:R-:W1:Y:S01]  /*0010*/  S2R R0, SR_TID.X ;  /* 0x0000000000007919 */ /* 0x000e620000002100 */
[----:B------:R-:W-:Y:S01]  /*0020*/  ULDC.64 UR4, c[0x0][0x210] ;  /* 0x0000840000047ab9 */ /* 0x000fe20000000a00 */
[----:B------:R-:W2:Y:S01]  /*0030*/  S2R R5, SR_CTAID.X ;  /* 0x0000000000057919 */ /* 0x000ea20000002500 */
[----:B-1----:R-:W-:-:S05]  /*0040*/  IMAD.SHL.U32 R0, R0, 0x2, RZ ;  /* 0x0000000200007824 */ /* 0x002fca00078e00ff */
[----:B------:R-:W-:-:S05]  /*0050*/  LOP3.LUT R0, R0, 0xfe, RZ, 0xc0, !PT ;  /* 0x000000fe00007812 */ /* 0x000fca00078ec0ff */
[----:B--2---:R-:W-:Y:S01]  /*0060*/  IMAD R0, R5, 0x100, R0 ;  /* 0x0000010005007824 */ /* 0x004fe200078e0200 */
[----:B------:R-:W-:-:S03]  /*0070*/  SHF.R.S32.HI R5, RZ, 0x17, R5 ;  /* 0x00000017ff057819 */ /* 0x000fc60000011405 */
[----:B------:R-:W-:Y:S01]  /*0080*/  VIADD R2, R0, 0x1 ;  /* 0x0000000100027836 */ /* 0x000fe20000000000 */
[----:B------:R-:W-:Y:S02]  /*0090*/  SHF.R.S32.HI R3, RZ, 0x1f, R0 ;  /* 0x0000001fff037819 */ /* 0x000fe40000011400 */
[----:B------:R-:W-:Y:S02]  /*00a0*/  SGXT R5, R5, 0x1 ;  /* 0x000000010505781a */ /* 0x000fe40000000200 */
[----:B------:R-:W-:-:S04]  /*00b0*/  LEA.HI R4, R3, R0, RZ, 0x2 ;  /* 0x0000000003047211 */ /* 0x000fc800078f10ff */
[----:B------:R-:W-:Y:S02]  /*00c0*/  SHF.R.S32.HI R3, RZ, 0x2, R4 ;  /* 0x00000002ff037819 */ /* 0x000fe40000011404 */
[----:B------:R-:W-:Y:S02]  /*00d0*/  LOP3.LUT R7, R4, 0x3, RZ, 0xcf, !PT ;  /* 0x0000000304077812 */ /* 0x000fe400078ecfff */
[----:B------:R-:W-:-:S03]  /*00e0*/  LEA.HI R6, R3, R3, RZ, 0x2 ;  /* 0x0000000303067211 */ /* 0x000fc600078f10ff */
[----:B------:R-:W-:Y:S01]  /*00f0*/  IMAD.IADD R7, R0, 0x1, R7 ;  /* 0x0000000100077824 */ /* 0x000fe200078e0207 */
[----:B------:R-:W-:Y:S02]  /*0100*/  LOP3.LUT R8, R6, 0x3, RZ, 0xcf, !PT ;  /* 0x0000000306087812 */ /* 0x000fe400078ecfff */
[C---:B------:R-:W-:Y:S02]  /*0110*/  LEA.HI R6, R5.reuse, R2, RZ, 0x2 ;  /* 0x0000000205067211 */ /* 0x040fe400078f10ff */
[----:B------:R-:W-:Y:S01]  /*0120*/  LEA.HI R5, R5, R0, RZ, 0x4 ;  /* 0x0000000005057211 */ /* 0x000fe200078f20ff */
[----:B------:R-:W-:Y:S01]  /*0130*/  IMAD.IADD R8, R3, 0x1, R8 ;  /* 0x0000000103087824 */ /* 0x000fe200078e0208 */
[----:B------:R-:W-:Y:S02]  /*0140*/  LOP3.LUT R3, R6, 0x3, RZ, 0xcf, !PT ;  /* 0x0000000306037812 */ /* 0x000fe400078ecfff */
[----:B------:R-:W-:Y:S02]  /*0150*/  SHF.R.S32.HI R5, RZ, 0x4, R5 ;  /* 0x00000004ff057819 */ /* 0x000fe40000011405 */
[----:B------:R-:W-:Y:S01]  /*0160*/  IABS R8, R8 ;  /* 0x0000000800087213 */ /* 0x000fe20000000000 */
[----:B------:R-:W-:Y:S01]  /*0170*/  IMAD.IADD R6, R2, 0x1, R3 ;  /* 0x0000000102067824 */ /* 0x000fe200078e0203 */
[----:B------:R-:W-:Y:S01]  /*0180*/  IABS R11, R7 ;  /* 0x00000007000b7213 */ /* 0x000fe20000000000 */
[----:B------:R-:W1:Y:S01]  /*0190*/  LDC.64 R2, c[0x0][0x218] ;  /* 0x00008600ff027b82 */ /* 0x000e620000000a00 */
[----:B------:R-:W-:-:S02]  /*01a0*/  LEA.HI R4, R5, R5, RZ, 0x5 ;  /* 0x0000000505047211 */ /* 0x000fc400078f28ff */
[----:B------:R-:W-:Y:S01]  /*01b0*/  IABS R9, R6 ;  /* 0x0000000600097213 */ /* 0x000fe20000000000 */
[----:B------:R-:W-:Y:S01]  /*01c0*/  VIADD R6, R8, 0xffffffff ;  /* 0xffffffff08067836 */ /* 0x000fe20000000000 */
[----:B------:R-:W-:Y:S01]  /*01d0*/  LOP3.LUT R4, R4, 0xffffffe0, RZ, 0xc0, !PT ;  /* 0xffffffe004047812 */ /* 0x000fe200078ec0ff */
[----:B------:R-:W-:-:S03]  /*01e0*/  IMAD.SHL.U32 R8, R5, 0x4, RZ ;  /* 0x0000000405087824 */ /* 0x000fc600078e00ff */
[----:B------:R-:W-:Y:S01]  /*01f0*/  IABS R10, R6 ;  /* 0x00000006000a7213 */ /* 0x000fe20000000000 */
[----:B------:R-:W-:Y:S01]  /*0200*/  VIADD R6, R9, 0xffffffff ;  /* 0xffffffff09067836 */ /* 0x000fe20000000000 */
[----:B------:R-:W-:Y:S01]  /*0210*/  SHF.R.S32.HI R9, RZ, 0x1f, R8 ;  /* 0x0000001fff097819 */ /* 0x000fe20000011408 */
[----:B------:R-:W-:Y:S02]  /*0220*/  IMAD.IADD R5, R5, 0x1, -R4 ;  /* 0x0000000105057824 */ /* 0x000fe400078e0a04 */
[----:B------:R-:W-:Y:S01]  /*0230*/  IMAD.MOV.U32 R7, RZ, RZ, R10 ;  /* 0x000000ffff077224 */ /* 0x000fe200078e000a */
[----:B------:R-:W-:-:S03]  /*0240*/  IABS R13, R6 ;  /* 0x00000006000d7213 */ /* 0x000fc60000000000 */
[----:B------:R-:W-:Y:S01]  /*0250*/  IMAD.U32 R15, R7, -0x2, RZ ;  /* 0xfffffffe070f7824 */ /* 0x000fe200078e00ff */
[----:B------:R-:W-:-:S04]  /*0260*/  SHF.R.S32.HI R7, RZ, 0x1f, R11 ;  /* 0x0000001fff077819 */ /* 0x000fc8000001140b */
[-C--:B------:R-:W-:Y:S01]  /*0270*/  IADD3 R11, P0, P1, R15, R8.reuse, -R11 ;  /* 0x000000080f0b7210 */ /* 0x080fe2000791e80b */
[----:B-1----:R-:W-:Y:S01]  /*0280*/  IMAD.WIDE R2, R5, 0x4, R2 ;  /* 0x0000000405027825 */ /* 0x002fe200078e0202 */
[----:B------:R-:W-:Y:S02]  /*0290*/  SHF.R.S32.HI R6, RZ, 0x1f, R15 ;  /* 0x0000001fff067819 */ /* 0x000fe4000001140f */
[----:B------:R-:W-:Y:S02]  /*02a0*/  IADD3 R10, P2, P3, R15, R8, -R13 ;  /* 0x000000080f0a7210 */ /* 0x000fe40007b5e80d */
[----:B------:R-:W-:Y:S02]  /*02b0*/  CS2R R12, SRZ ;  /* 0x00000000000c7805 */ /* 0x000fe4000001ff00 */
[----:B------:R-:W-:Y:S02]  /*02c0*/  IADD3.X R4, R6, R9, ~R7, P0, P1 ;  /* 0x0000000906047210 */ /* 0x000fe400007e2c07 */
[----:B------:R-:W-:-:S02]  /*02d0*/  ISETP.GE.AND P0, PT, R0, 0x800, PT ;  /* 0x000008000000780c */ /* 0x000fc40003f06270 */
[----:B------:R-:W-:Y:S02]  /*02e0*/  IADD3.X R9, R6, -0x1, R9, P2, P3 ;  /* 0xffffffff06097810 */ /* 0x000fe400017e6409 */
[C---:B------:R-:W-:Y:S02]  /*02f0*/  LEA R6, P1, R11.reuse, UR4, 0x2 ;  /* 0x000000040b067c11 */ /* 0x040fe4000f8210ff */
[C---:B------:R-:W-:Y:S02]  /*0300*/  LEA R8, P2, R10.reuse, UR4, 0x2 ;  /* 0x000000040a087c11 */ /* 0x040fe4000f8410ff */
[----:B------:R-:W-:Y:S02]  /*0310*/  LEA.HI.X R7, R11, UR5, R4, 0x2, P1 ;  /* 0x000000050b077c11 */ /* 0x000fe400088f1404 */
[----:B------:R-:W-:Y:S02]  /*0320*/  LEA.HI.X R9, R10, UR5, R9, 0x2, P2 ;  /* 0x000000050a097c11 */ /* 0x000fe400090f1409 */
[----:B------:R-:W-:Y:S01]  /*0330*/  CS2R R10, SRZ ;  /* 0x00000000000a7805 */ /* 0x000fe2000001ff00 */
[----:B------:R-:W-:Y:S01]  /*0340*/  ULDC.64 UR4, c[0x0][0x208] ;  /* 0x0000820000047ab9 */ /* 0x000fe20000000a00 */
[----:B------:R-:W1:Y:S01]  /*0350*/  LDC.64 R4, c[0x0][0x220] ;  /* 0x00008800ff047b82 */ /* 0x000e620000000a00 */
[----:B------:R-:W2:Y:S04]  /*0360*/  @!P0 LDG.E.EL R13, desc[UR4][R2.64] ;  /* 0x00000004020d8981 */ /* 0x000ea8000c2e1900 */
[----:B------:R-:W2:Y:S04]  /*0370*/  @!P0 LDG.E.EL R10, desc[UR4][R6.64+0x10] ;  /* 0x00001004060a8981 */ /* 0x000ea8000c2e1900 */
[----:B------:R-:W3:Y:S04]  /*0380*/  @!P0 LDG.E.EL R11, desc[UR4][R8.64+0xc] ;  /* 0x00000c04080b8981 */ /* 0x000ee8000c2e1900 */
[----:B------:R-:W3:Y:S01]  /*0390*/  @!P0 LDG.E.EL R12, desc[UR4][R2.64] ;  /* 0x00000004020c8981 */ /* 0x000ee2000c2e1900 */
[----:B-1----:R-:W-:Y:S01]  /*03a0*/  IMAD.WIDE R4, R0, 0x4, R4 ;  /* 0x0000000400047825 */ /* 0x002fe200078e0204 */
[----:B--2---:R-:W-:-:S03]  /*03b0*/  FSETP.GEU.AND P1, PT, R10, -R13, PT ;  /* 0x8000000d0a00720b */ /* 0x004fc60003f2e000 */
[----:B------:R-:W-:Y:S01]  /*03c0*/  FADD R10, R13, R10 ;  /* 0x0000000a0d0a7221 */ /* 0x000fe20000000000 */
[----:B---3--:R-:W-:Y:S01]  /*03d0*/  FADD R13, R12, R11 ;  /* 0x0000000b0c0d7221 */ /* 0x008fe20000000000 */
[----:B------:R-:W-:-:S03]  /*03e0*/  FSETP.GEU.AND P2, PT, R11, -R12, PT ;  /* 0x8000000c0b00720b */ /* 0x000fc60003f4e000 */
[----:B------:R-:W-:Y:S02]  /*03f0*/  FSEL R10, R10, RZ, P1 ;  /* 0x000000ff0a0a7208 */ /* 0x000fe40000800000 */
[----:B------:R-:W-:Y:S01]  /*0400*/  FSEL R11, R13, RZ, P2 ;  /* 0x000000ff0d0b7208 */ /* 0x000fe20001000000 */
[----:B------:R-:W-:Y:S07]  /*0410*/  @P0 EXIT ;  /* 0x000000000000094d */ /* 0x000fee0003800000 */
[----:B------:R-:W-:Y:S01]  /*0420*/  STG.E.64 desc[UR4][R4.64], R10 ;  /* 0x0000000a04007986 */ /* 0x000fe2000c101b04 */
[----:B------:R-:W-:Y:S05]  /*0430*/  EXIT ;  /* 0x000000000000794d */ /* 0x000fea0003800000 */
.L_x_0:
[----:B------:R-:W-:-:S00]  /*0440*/  BRA `(.L_x_0) ;  /* 0xfffffffc00fc7947 */ /* 0x000fc0000383ffff */
[----:B------:R-:W-:-:S00]  /*0450*/  NOP ;  /* 0x0000000000007918 */ /* 0x000fc00000000000 */
        /* <DEDUP_REMOVED lines=10> */
.L_x_1:


//--------------------- .nv.constant0.triton_poi_fused_convolution_reflection_pad2d_relu_4 --------------------------
	.section	.nv.constant0.triton_poi_fused_convolution_reflection_pad2d_relu_4,"a",@progbits
	.sectionflags	@""
	.align	4
.nv.constant0.triton_poi_fused_convolution_reflection_pad2d_relu_4:
	.zero		556
